//
// Generated by NVIDIA NVVM Compiler
//
// Compiler Build ID: CL-36424714
// Cuda compilation tools, release 13.0, V13.0.88
// Based on NVVM 20.0.0
//

.version 9.0
.target sm_100
.address_size 64

	// .globl	_Z13literal_matchPcPS_PiiiPb

.visible .entry _Z13literal_matchPcPS_PiiiPb(
	.param .u64 .ptr .align 1 _Z13literal_matchPcPS_PiiiPb_param_0,
	.param .u64 .ptr .align 1 _Z13literal_matchPcPS_PiiiPb_param_1,
	.param .u64 .ptr .align 1 _Z13literal_matchPcPS_PiiiPb_param_2,
	.param .u32 _Z13literal_matchPcPS_PiiiPb_param_3,
	.param .u32 _Z13literal_matchPcPS_PiiiPb_param_4,
	.param .u64 .ptr .align 1 _Z13literal_matchPcPS_PiiiPb_param_5
)
{
	.reg .pred 	%p<9>;
	.reg .b16 	%rs<6>;
	.reg .b32 	%r<20>;
	.reg .b64 	%rd<21>;

	ld.param.u64 	%rd5, [_Z13literal_matchPcPS_PiiiPb_param_0];
	ld.param.u64 	%rd7, [_Z13literal_matchPcPS_PiiiPb_param_1];
	ld.param.u64 	%rd8, [_Z13literal_matchPcPS_PiiiPb_param_2];
	ld.param.u32 	%r12, [_Z13literal_matchPcPS_PiiiPb_param_3];
	ld.param.u64 	%rd6, [_Z13literal_matchPcPS_PiiiPb_param_5];
	cvta.to.global.u64 	%rd9, %rd8;
	cvta.to.global.u64 	%rd10, %rd7;
	mov.u32 	%r1, %ctaid.x;
	mul.wide.u32 	%rd11, %r1, 8;
	add.s64 	%rd12, %rd10, %rd11;
	ld.global.u64 	%rd1, [%rd12];
	mul.wide.u32 	%rd13, %r1, 4;
	add.s64 	%rd14, %rd9, %rd13;
	ld.global.u32 	%r13, [%rd14];
	mov.u32 	%r2, %ntid.x;
	mov.u32 	%r16, %tid.x;
	sub.s32 	%r4, %r13, %r12;
	setp.gt.s32 	%p1, %r16, %r4;
	@%p1 bra 	$L__BB0_11;
	cvt.u64.u32 	%rd15, %r1;
	cvta.to.global.u64 	%rd16, %rd6;
	add.s64 	%rd2, %rd16, %rd15;
	setp.lt.s32 	%p2, %r12, 1;
	@%p2 bra 	$L__BB0_12;
	cvta.to.global.u64 	%rd3, %rd1;
	cvta.to.global.u64 	%rd4, %rd5;
$L__BB0_3:
	mov.b16 	%rs2, 0;
	st.global.u8 	[%rd2], %rs2;
	mov.b32 	%r17, 0;
$L__BB0_4:
	add.s32 	%r15, %r17, %r16;
	cvt.u64.u32 	%rd17, %r15;
	add.s64 	%rd18, %rd3, %rd17;
	ld.global.u8 	%rs3, [%rd18];
	cvt.u64.u32 	%rd19, %r17;
	add.s64 	%rd20, %rd4, %rd19;
	ld.global.u8 	%rs4, [%rd20];
	setp.ne.s16 	%p5, %rs3, %rs4;
	mov.u32 	%r18, %r17;
	@%p5 bra 	$L__BB0_6;
	add.s32 	%r17, %r17, 1;
	setp.eq.s32 	%p6, %r17, %r12;
	mov.u32 	%r18, %r12;
	@%p6 bra 	$L__BB0_6;
	bra.uni 	$L__BB0_4;
$L__BB0_6:
	setp.eq.s32 	%p7, %r18, %r12;
	add.s32 	%r16, %r16, %r2;
	@%p7 bra 	$L__BB0_10;
	setp.gt.s32 	%p8, %r16, %r4;
	@%p8 bra 	$L__BB0_11;
	bra.uni 	$L__BB0_3;
$L__BB0_8:
	setp.gt.s32 	%p4, %r16, %r4;
	@%p4 bra 	$L__BB0_11;
$L__BB0_9:
	setp.ne.s32 	%p3, %r12, 0;
	add.s32 	%r16, %r16, %r2;
	@%p3 bra 	$L__BB0_8;
$L__BB0_10:
	mov.b16 	%rs5, 1;
	st.global.u8 	[%rd2], %rs5;
$L__BB0_11:
	ret;
$L__BB0_12:
	mov.b16 	%rs1, 0;
	st.global.u8 	[%rd2], %rs1;
	bra.uni 	$L__BB0_9;

}


// ===== COMPILED SASS (sm_100) =====

	.target	sm_100

	.elftype	@"ET_EXEC"


//--------------------- .note.nv.tkinfo           --------------------------
	.section	.note.nv.tkinfo,"",@"SHT_NOTE"
	.sectionflags	@"SHF_NOTE_NV_TKINFO"
	.tkinfo
        /*0018*/ 	.word	0x00000002
        /*0030*/ 	.string	""
        /*0030*/ 	.string	"ptxas"
        /*0030*/ 	.string	"Cuda compilation tools, release 13.0, V13.0.88"
        /*0030*/ 	.string	"Build cuda_13.0.r13.0/compiler.36424714_0"
        /*0030*/ 	.string	"-arch sm_100 -m 64 "



//--------------------- .note.nv.cuinfo           --------------------------
	.section	.note.nv.cuinfo,"",@"SHT_NOTE"
	.sectionflags	@"SHF_NOTE_NV_CUINFO"
        /*0018*/ 	.short	0x0002
        /*001a*/ 	.short	0x0064
        /*001c*/ 	.short	0x0082
	.zero		2


//--------------------- .nv.info                  --------------------------
	.section	.nv.info,"",@"SHT_CUDA_INFO"
	.align	4


	//----- nvinfo : EIATTR_REGCOUNT
	.align		4
        /*0000*/ 	.byte	0x04, 0x2f
        /*0002*/ 	.short	(.L_1 - .L_0)
	.align		4
.L_0:
        /*0004*/ 	.word	index@(_Z13literal_matchPcPS_PiiiPb)
        /*0008*/ 	.word	0x0000000f


	//----- nvinfo : EIATTR_FRAME_SIZE
	.align		4
.L_1:
        /*000c*/ 	.byte	0x04, 0x11
        /*000e*/ 	.short	(.L_3 - .L_2)
	.align		4
.L_2:
        /*0010*/ 	.word	index@(_Z13literal_matchPcPS_PiiiPb)
        /*0014*/ 	.word	0x00000000


	//----- nvinfo : EIATTR_MIN_STACK_SIZE
	.align		4
.L_3:
        /*0018*/ 	.byte	0x04, 0x12
        /*001a*/ 	.short	(.L_5 - .L_4)
	.align		4
.L_4:
        /*001c*/ 	.word	index@(_Z13literal_matchPcPS_PiiiPb)
        /*0020*/ 	.word	0x00000000
.L_5:


//--------------------- .nv.compat                --------------------------
	.section	.nv.compat,"",@"SHT_CUDA_COMPAT_INFO"
	.align	4
        /*0000*/ 	.byte	0x02, 0x09, 0x00, 0x00, 0x02, 0x02, 0x01, 0x00, 0x02, 0x05, 0x05, 0x00, 0x03, 0x07, 0x01, 0x01
        /*0010*/ 	.byte	0x02, 0x03, 0x00, 0x00, 0x02, 0x06, 0x01, 0x00, 0x04, 0x0b, 0x08, 0x00, 0x09, 0x00, 0x00, 0x00
        /*0020*/ 	.byte	0x00, 0x00, 0x00, 0x00


//--------------------- .nv.info._Z13literal_matchPcPS_PiiiPb --------------------------
	.section	.nv.info._Z13literal_matchPcPS_PiiiPb,"",@"SHT_CUDA_INFO"
	.sectionflags	@""
	.align	4


	//----- nvinfo : EIATTR_CUDA_API_VERSION
	.align		4
        /*0000*/ 	.byte	0x04, 0x37
        /*0002*/ 	.short	(.L_7 - .L_6)
.L_6:
        /*0004*/ 	.word	0x00000082


	//----- nvinfo : EIATTR_KPARAM_INFO
	.align		4
.L_7:
        /*0008*/ 	.byte	0x04, 0x17
        /*000a*/ 	.short	(.L_9 - .L_8)
.L_8:
        /*000c*/ 	.word	0x00000000
        /*0010*/ 	.short	0x0005
        /*0012*/ 	.short	0x0020
        /*0014*/ 	.byte	0x00, 0xf5, 0x21, 0x00


	//----- nvinfo : EIATTR_KPARAM_INFO
	.align		4
.L_9:
        /*0018*/ 	.byte	0x04, 0x17
        /*001a*/ 	.short	(.L_11 - .L_10)
.L_10:
        /*001c*/ 	.word	0x00000000
        /*0020*/ 	.short	0x0004
        /*0022*/ 	.short	0x001c
        /*0024*/ 	.byte	0x00, 0xf0, 0x11, 0x00


	//----- nvinfo : EIATTR_KPARAM_INFO
	.align		4
.L_11:
        /*0028*/ 	.byte	0x04, 0x17
        /*002a*/ 	.short	(.L_13 - .L_12)
.L_12:
        /*002c*/ 	.word	0x00000000
        /*0030*/ 	.short	0x0003
        /*0032*/ 	.short	0x0018
        /*0034*/ 	.byte	0x00, 0xf0, 0x11, 0x00


	//----- nvinfo : EIATTR_KPARAM_INFO
	.align		4
.L_13:
        /*0038*/ 	.byte	0x04, 0x17
        /*003a*/ 	.short	(.L_15 - .L_14)
.L_14:
        /*003c*/ 	.word	0x00000000
        /*0040*/ 	.short	0x0002
        /*0042*/ 	.short	0x0010
        /*0044*/ 	.byte	0x00, 0xf5, 0x21, 0x00


	//----- nvinfo : EIATTR_KPARAM_INFO
	.align		4
.L_15:
        /*0048*/ 	.byte	0x04, 0x17
        /*004a*/ 	.short	(.L_17 - .L_16)
.L_16:
        /*004c*/ 	.word	0x00000000
        /*0050*/ 	.short	0x0001
        /*0052*/ 	.short	0x0008
        /*0054*/ 	.byte	0x00, 0xf5, 0x21, 0x00


	//----- nvinfo : EIATTR_KPARAM_INFO
	.align		4
.L_17:
        /*0058*/ 	.byte	0x04, 0x17
        /*005a*/ 	.short	(.L_19 - .L_18)
.L_18:
        /*005c*/ 	.word	0x00000000
        /*0060*/ 	.short	0x0000
        /*0062*/ 	.short	0x0000
        /*0064*/ 	.byte	0x00, 0xf5, 0x21, 0x00


	//----- nvinfo : EIATTR_SPARSE_MMA_MASK
	.align		4
.L_19:
        /*0068*/ 	.byte	0x03, 0x50
        /*006a*/ 	.short	0x0000


	//----- nvinfo : EIATTR_MAXREG_COUNT
	.align		4
        /*006c*/ 	.byte	0x03, 0x1b
        /*006e*/ 	.short	0x00ff


	//----- nvinfo : EIATTR_MERCURY_ISA_VERSION
	.align		4
        /*0070*/ 	.byte	0x03, 0x5f
        /*0072*/ 	.short	0x0101


	//----- nvinfo : EIATTR_VRC_CTA_INIT_COUNT
	.align		4
        /*0074*/ 	.byte	0x02, 0x4a
	.zero		1
	.zero		1


	//----- nvinfo : EIATTR_EXIT_INSTR_OFFSETS
	.align		4
        /*0078*/ 	.byte	0x04, 0x1c
        /*007a*/ 	.short	(.L_21 - .L_20)


	//   ....[0]....
.L_20:
        /*007c*/ 	.word	0x000000b0


	//   ....[1]....
        /*0080*/ 	.word	0x000001c0


	//   ....[2]....
        /*0084*/ 	.word	0x00000370


	//   ....[3]....
        /*0088*/ 	.word	0x000003c0


	//----- nvinfo : EIATTR_CRS_STACK_SIZE
	.align		4
.L_21:
        /*008c*/ 	.byte	0x04, 0x1e
        /*008e*/ 	.short	(.L_23 - .L_22)
.L_22:
        /*0090*/ 	.word	0x00000000


	//----- nvinfo : EIATTR_CBANK_PARAM_SIZE
	.align		4
.L_23:
        /*0094*/ 	.byte	0x03, 0x19
        /*0096*/ 	.short	0x0028


	//----- nvinfo : EIATTR_PARAM_CBANK
	.align		4
        /*0098*/ 	.byte	0x04, 0x0a
        /*009a*/ 	.short	(.L_25 - .L_24)
	.align		4
.L_24:
        /*009c*/ 	.word	index@(.nv.constant0._Z13literal_matchPcPS_PiiiPb)
        /*00a0*/ 	.short	0x0380
        /*00a2*/ 	.short	0x0028


	//----- nvinfo : EIATTR_SW_WAR
	.align		4
.L_25:
        /*00a4*/ 	.byte	0x04, 0x36
        /*00a6*/ 	.short	(.L_27 - .L_26)
.L_26:
        /*00a8*/ 	.word	0x00000008
.L_27:


//--------------------- .nv.callgraph             --------------------------
	.section	.nv.callgraph,"",@"SHT_CUDA_CALLGRAPH"
	.align	4
	.sectionentsize	8
	.align		4
        /*0000*/ 	.word	0x00000000
	.align		4
        /*0004*/ 	.word	0xffffffff
	.align		4
        /*0008*/ 	.word	0x00000000
	.align		4
        /*000c*/ 	.word	0xfffffffe
	.align		4
        /*0010*/ 	.word	0x00000000
	.align		4
        /*0014*/ 	.word	0xfffffffd
	.align		4
        /*0018*/ 	.word	0x00000000
	.align		4
        /*001c*/ 	.word	0xfffffffc


//--------------------- .text._Z13literal_matchPcPS_PiiiPb --------------------------
	.section	.text._Z13literal_matchPcPS_PiiiPb,"ax",@progbits
	.align	128
        .global         _Z13literal_matchPcPS_PiiiPb
        .type           _Z13literal_matchPcPS_PiiiPb,@function
        .size           _Z13literal_matchPcPS_PiiiPb,(.L_x_8 - _Z13literal_matchPcPS_PiiiPb)
        .other          _Z13literal_matchPcPS_PiiiPb,@"STO_CUDA_ENTRY STV_DEFAULT"
_Z13literal_matchPcPS_PiiiPb:
.text._Z13literal_matchPcPS_PiiiPb:
[----:B------:R-:W-:Y:S01]  /*0000*/  LDC R1, c[0x0][0x37c] ;  /* 0x0000df00ff017b82 */ /* 0x000fe20000000800 */
[----:B------:R-:W0:Y:S07]  /*0010*/  S2R R7, SR_CTAID.X ;  /* 0x0000000000077919 */ /* 0x000e2e0000002500 */
[----:B------:R-:W0:Y:S01]  /*0020*/  LDC.64 R2, c[0x0][0x390] ;  /* 0x0000e400ff027b82 */ /* 0x000e220000000a00 */
[----:B------:R-:W1:Y:S01]  /*0030*/  LDCU.64 UR4, c[0x0][0x358] ;  /* 0x00006b00ff0477ac */ /* 0x000e620008000a00 */
[----:B------:R-:W2:Y:S01]  /*0040*/  S2R R11, SR_TID.X ;  /* 0x00000000000b7919 */ /* 0x000ea20000002100 */
[----:B------:R-:W3:Y:S01]  /*0050*/  LDCU UR7, c[0x0][0x398] ;  /* 0x00007300ff0777ac */ /* 0x000ee20008000800 */
[----:B0-----:R-:W-:-:S06]  /*0060*/  IMAD.WIDE.U32 R2, R7, 0x4, R2 ;  /* 0x0000000407027825 */ /* 0x001fcc00078e0002 */
[----:B-1----:R-:W3:Y:S01]  /*0070*/  LDG.E R2, desc[UR4][R2.64] ;  /* 0x0000000402027981 */ /* 0x002ee2000c1e1900 */
[----:B------:R-:W0:Y:S01]  /*0080*/  LDCU UR6, c[0x0][0x360] ;  /* 0x00006c00ff0677ac */ /* 0x000e220008000800 */
[----:B---3--:R-:W-:-:S05]  /*0090*/  VIADD R0, R2, -UR7 ;  /* 0x8000000702007c36 */ /* 0x008fca0008000000 */
[----:B--2---:R-:W-:-:S13]  /*00a0*/  ISETP.GT.AND P0, PT, R11, R0, PT ;  /* 0x000000000b00720c */ /* 0x004fda0003f04270 */
[----:B0-----:R-:W-:Y:S05]  /*00b0*/  @P0 EXIT ;  /* 0x000000000000094d */ /* 0x001fea0003800000 */
[----:B------:R-:W0:Y:S01]  /*00c0*/  LDC.64 R4, c[0x0][0x388] ;  /* 0x0000e200ff047b82 */ /* 0x000e220000000a00 */
[----:B------:R-:W1:Y:S01]  /*00d0*/  LDCU.64 UR8, c[0x0][0x3a0] ;  /* 0x00007400ff0877ac */ /* 0x000e620008000a00 */
[----:B------:R-:W2:Y:S01]  /*00e0*/  LDCU UR12, c[0x0][0x398] ;  /* 0x00007300ff0c77ac */ /* 0x000ea20008000800 */
[----:B------:R-:W3:Y:S01]  /*00f0*/  LDCU.64 UR10, c[0x0][0x380] ;  /* 0x00007000ff0a77ac */ /* 0x000ee20008000a00 */
[----:B0-----:R-:W-:-:S06]  /*0100*/  IMAD.WIDE.U32 R4, R7, 0x8, R4 ;  /* 0x0000000807047825 */ /* 0x001fcc00078e0004 */
[----:B------:R-:W5:Y:S01]  /*0110*/  LDG.E.64 R4, desc[UR4][R4.64] ;  /* 0x0000000404047981 */ /* 0x000f62000c1e1b00 */
[----:B------:R-:W-:Y:S01]  /*0120*/  UISETP.GE.AND UP0, UPT, UR7, 0x1, UPT ;  /* 0x000000010700788c */ /* 0x000fe2000bf06270 */
[----:B-1----:R-:W-:Y:S01]  /*0130*/  IADD3 R2, P0, PT, R7, UR8, RZ ;  /* 0x0000000807027c10 */ /* 0x002fe2000ff1e0ff */
[----:B------:R-:W-:Y:S04]  /*0140*/  BSSY.RECONVERGENT B0, `(.L_x_0) ;  /* 0x0000025000007945 */ /* 0x000fe80003800200 */
[----:B------:R-:W-:-:S03]  /*0150*/  IMAD.X R3, RZ, RZ, UR9, P0 ;  /* 0x00000009ff037e24 */ /* 0x000fc600080e06ff */
[----:B--23--:R-:W-:Y:S05]  /*0160*/  BRA.U UP0, `(.L_x_1) ;  /* 0x0000000100247547 */ /* 0x00cfea000b800000 */
[----:B------:R0:W-:Y:S01]  /*0170*/  STG.E.U8 desc[UR4][R2.64], RZ ;  /* 0x000000ff02007986 */ /* 0x0001e2000c101104 */
[----:B------:R-:W-:-:S09]  /*0180*/  UISETP.NE.AND UP0, UPT, UR7, URZ, UPT ;  /* 0x000000ff0700728c */ /* 0x000fd2000bf05270 */
[----:B0-----:R-:W-:Y:S05]  /*0190*/  BRA.U !UP0, `(.L_x_2) ;  /* 0x00000001087c7547 */ /* 0x001fea000b800000 */
[----:B------:R-:W-:-:S07]  /*01a0*/  VIADD R11, R11, UR6 ;  /* 0x000000060b0b7c36 */ /* 0x000fce0008000000 */
.L_x_3:
[----:B------:R-:W-:-:S13]  /*01b0*/  ISETP.GT.AND P0, PT, R11, R0, PT ;  /* 0x000000000b00720c */ /* 0x000fda0003f04270 */
[----:B------:R-:W-:Y:S05]  /*01c0*/  @P0 EXIT ;  /* 0x000000000000094d */ /* 0x000fea0003800000 */
[----:B------:R-:W-:Y:S01]  /*01d0*/  IADD3 R11, PT, PT, R11, UR6, RZ ;  /* 0x000000060b0b7c10 */ /* 0x000fe2000fffe0ff */
[----:B------:R-:W-:Y:S06]  /*01e0*/  BRA.U UP0, `(.L_x_3) ;  /* 0xfffffffd00f07547 */ /* 0x000fec000b83ffff */
[----:B------:R-:W-:Y:S05]  /*01f0*/  BRA `(.L_x_2) ;  /* 0x0000000000647947 */ /* 0x000fea0003800000 */
.L_x_1:
[----:B0-----:R0:W-:Y:S01]  /*0200*/  STG.E.U8 desc[UR4][R2.64], RZ ;  /* 0x000000ff02007986 */ /* 0x0011e2000c101104 */
[----:B-1----:R-:W1:Y:S01]  /*0210*/  LDC R12, c[0x0][0x398] ;  /* 0x0000e600ff0c7b82 */ /* 0x002e620000000800 */
[----:B------:R-:W-:Y:S01]  /*0220*/  BSSY.RECONVERGENT B1, `(.L_x_4) ;  /* 0x000000f000017945 */ /* 0x000fe20003800200 */
[----:B------:R-:W-:-:S07]  /*0230*/  IMAD.MOV.U32 R10, RZ, RZ, RZ ;  /* 0x000000ffff0a7224 */ /* 0x000fce00078e00ff */
.L_x_6:
[C---:B------:R-:W-:Y:S01]  /*0240*/  IMAD.IADD R7, R10.reuse, 0x1, R11 ;  /* 0x000000010a077824 */ /* 0x040fe200078e020b */
[----:B------:R-:W-:-:S04]  /*0250*/  IADD3 R8, P1, PT, R10, UR10, RZ ;  /* 0x0000000a0a087c10 */ /* 0x000fc8000ff3e0ff */
[----:B-----5:R-:W-:Y:S02]  /*0260*/  IADD3 R6, P0, PT, R4, R7, RZ ;  /* 0x0000000704067210 */ /* 0x020fe40007f1e0ff */
[----:B------:R-:W-:-:S03]  /*0270*/  IADD3.X R9, PT, PT, RZ, UR11, RZ, P1, !PT ;  /* 0x0000000bff097c10 */ /* 0x000fc60008ffe4ff */
[----:B------:R-:W-:-:S03]  /*0280*/  IMAD.X R7, RZ, RZ, R5, P0 ;  /* 0x000000ffff077224 */ /* 0x000fc600000e0605 */
[----:B------:R-:W2:Y:S04]  /*0290*/  LDG.E.U8 R9, desc[UR4][R8.64] ;  /* 0x0000000408097981 */ /* 0x000ea8000c1e1100 */
[----:B------:R-:W2:Y:S02]  /*02a0*/  LDG.E.U8 R6, desc[UR4][R6.64] ;  /* 0x0000000406067981 */ /* 0x000ea4000c1e1100 */
[----:B--2---:R-:W-:-:S13]  /*02b0*/  ISETP.NE.AND P0, PT, R6, R9, PT ;  /* 0x000000090600720c */ /* 0x004fda0003f05270 */
[----:B------:R-:W-:Y:S05]  /*02c0*/  @P0 BRA `(.L_x_5) ;  /* 0x0000000000100947 */ /* 0x000fea0003800000 */
[----:B------:R-:W-:-:S05]  /*02d0*/  VIADD R10, R10, 0x1 ;  /* 0x000000010a0a7836 */ /* 0x000fca0000000000 */
[----:B------:R-:W-:-:S13]  /*02e0*/  ISETP.NE.AND P0, PT, R10, UR12, PT ;  /* 0x0000000c0a007c0c */ /* 0x000fda000bf05270 */
[----:B------:R-:W-:Y:S05]  /*02f0*/  @P0 BRA `(.L_x_6) ;  /* 0xfffffffc00d00947 */ /* 0x000fea000383ffff */
[----:B-1----:R-:W-:-:S07]  /*0300*/  MOV R10, R12 ;  /* 0x0000000c000a7202 */ /* 0x002fce0000000f00 */
.L_x_5:
[----:B------:R-:W-:Y:S05]  /*0310*/  BSYNC.RECONVERGENT B1 ;  /* 0x0000000000017941 */ /* 0x000fea0003800200 */
.L_x_4:
[----:B------:R-:W2:Y:S02]  /*0320*/  LDCU UR8, c[0x0][0x398] ;  /* 0x00007300ff0877ac */ /* 0x000ea40008000800 */
[----:B--2---:R-:W-:-:S13]  /*0330*/  ISETP.NE.AND P0, PT, R10, UR8, PT ;  /* 0x000000080a007c0c */ /* 0x004fda000bf05270 */
[----:B------:R-:W-:Y:S05]  /*0340*/  @!P0 BRA `(.L_x_2) ;  /* 0x0000000000108947 */ /* 0x000fea0003800000 */
[----:B------:R-:W-:-:S05]  /*0350*/  VIADD R11, R11, UR6 ;  /* 0x000000060b0b7c36 */ /* 0x000fca0008000000 */
[----:B------:R-:W-:-:S13]  /*0360*/  ISETP.GT.AND P0, PT, R11, R0, PT ;  /* 0x000000000b00720c */ /* 0x000fda0003f04270 */
[----:B------:R-:W-:Y:S05]  /*0370*/  @P0 EXIT ;  /* 0x000000000000094d */ /* 0x000fea0003800000 */
[----:B------:R-:W-:Y:S05]  /*0380*/  BRA `(.L_x_1) ;  /* 0xfffffffc009c7947 */ /* 0x000fea000383ffff */
.L_x_2:
[----:B------:R-:W-:Y:S05]  /*0390*/  BSYNC.RECONVERGENT B0 ;  /* 0x0000000000007941 */ /* 0x000fea0003800200 */
.L_x_0:
[----:B------:R-:W-:-:S05]  /*03a0*/  HFMA2 R0, -RZ, RZ, 0, 5.9604644775390625e-08 ;  /* 0x00000001ff007431 */ /* 0x000fca00000001ff */
[----:B------:R-:W-:Y:S01]  /*03b0*/  STG.E.U8 desc[UR4][R2.64], R0 ;  /* 0x0000000002007986 */ /* 0x000fe2000c101104 */
[----:B------:R-:W-:Y:S05]  /*03c0*/  EXIT ;  /* 0x000000000000794d */ /* 0x000fea0003800000 */
.L_x_7:
[----:B------:R-:W-:-:S00]  /*03d0*/  BRA `(.L_x_7) ;  /* 0xfffffffc00fc7947 */ /* 0x000fc0000383ffff */
[----:B------:R-:W-:-:S00]  /*03e0*/  NOP ;  /* 0x0000000000007918 */ /* 0x000fc00000000000 */
        /* <DEDUP_REMOVED lines=9> */
.L_x_8:


//--------------------- .nv.shared.reserved.0     --------------------------
	.section	.nv.shared.reserved.0,"aw",@nobits
	.weak		__nv_reservedSMEM_offset_0_alias
	.size		__nv_reservedSMEM_offset_0_alias, 0, 64
	.other		__nv_reservedSMEM_offset_0_alias,@"STO_CUDA_RESERVED_SHARED STV_DEFAULT"
__nv_reservedSMEM_offset_0_alias:
	.zero		0
	.zero		64


//--------------------- .nv.constant0._Z13literal_matchPcPS_PiiiPb --------------------------
	.section	.nv.constant0._Z13literal_matchPcPS_PiiiPb,"a",@progbits
	.sectionflags	@""
	.align	4
.nv.constant0._Z13literal_matchPcPS_PiiiPb:
	.zero		936


//--------------------- SYMBOLS --------------------------

	.type		.nv.reservedSmem.offset0,@object
	.size		.nv.reservedSmem.offset0,0x4
